//
// Generated by NVIDIA NVVM Compiler
//
// Compiler Build ID: CL-36424714
// Cuda compilation tools, release 13.0, V13.0.88
// Based on NVVM 20.0.0
//

.version 9.0
.target sm_100
.address_size 64

	// .globl	_Z11sgemm_naiveiiiPKfS0_Pfff

.visible .entry _Z11sgemm_naiveiiiPKfS0_Pfff(
	.param .u32 _Z11sgemm_naiveiiiPKfS0_Pfff_param_0,
	.param .u32 _Z11sgemm_naiveiiiPKfS0_Pfff_param_1,
	.param .u32 _Z11sgemm_naiveiiiPKfS0_Pfff_param_2,
	.param .u64 .ptr .align 1 _Z11sgemm_naiveiiiPKfS0_Pfff_param_3,
	.param .u64 .ptr .align 1 _Z11sgemm_naiveiiiPKfS0_Pfff_param_4,
	.param .u64 .ptr .align 1 _Z11sgemm_naiveiiiPKfS0_Pfff_param_5,
	.param .f32 _Z11sgemm_naiveiiiPKfS0_Pfff_param_6,
	.param .f32 _Z11sgemm_naiveiiiPKfS0_Pfff_param_7
)
{
	.reg .pred 	%p<13>;
	.reg .b32 	%r<94>;
	.reg .b32 	%f<73>;
	.reg .b64 	%rd<70>;

	ld.param.u32 	%r46, [_Z11sgemm_naiveiiiPKfS0_Pfff_param_0];
	ld.param.u32 	%r47, [_Z11sgemm_naiveiiiPKfS0_Pfff_param_1];
	ld.param.u32 	%r45, [_Z11sgemm_naiveiiiPKfS0_Pfff_param_2];
	ld.param.u64 	%rd4, [_Z11sgemm_naiveiiiPKfS0_Pfff_param_3];
	ld.param.u64 	%rd5, [_Z11sgemm_naiveiiiPKfS0_Pfff_param_4];
	ld.param.f32 	%f13, [_Z11sgemm_naiveiiiPKfS0_Pfff_param_6];
	ld.param.f32 	%f14, [_Z11sgemm_naiveiiiPKfS0_Pfff_param_7];
	cvta.to.global.u64 	%rd1, %rd5;
	cvta.to.global.u64 	%rd2, %rd4;
	mov.u32 	%r48, %ctaid.x;
	mov.u32 	%r49, %ntid.x;
	mov.u32 	%r50, %tid.x;
	mad.lo.s32 	%r1, %r48, %r49, %r50;
	mov.u32 	%r51, %ctaid.y;
	mov.u32 	%r52, %ntid.y;
	mul.lo.s32 	%r2, %r51, %r52;
	mov.u32 	%r3, %tid.y;
	add.s32 	%r53, %r2, %r3;
	setp.ge.u32 	%p1, %r1, %r46;
	setp.ge.u32 	%p2, %r53, %r47;
	or.pred  	%p3, %p1, %p2;
	@%p3 bra 	$L__BB0_14;
	setp.lt.s32 	%p4, %r45, 1;
	mov.f32 	%f72, 0f00000000;
	@%p4 bra 	$L__BB0_13;
	mul.lo.s32 	%r5, %r45, %r1;
	and.b32  	%r6, %r45, 7;
	setp.lt.u32 	%p5, %r45, 8;
	mov.f32 	%f72, 0f00000000;
	mov.b32 	%r92, 0;
	@%p5 bra 	$L__BB0_5;
	and.b32  	%r92, %r45, 2147483640;
	neg.s32 	%r90, %r92;
	add.s32 	%r55, %r3, %r47;
	add.s32 	%r89, %r55, %r2;
	shl.b32 	%r10, %r47, 3;
	shl.b32 	%r56, %r47, 1;
	add.s32 	%r88, %r53, %r56;
	mad.lo.s32 	%r87, %r47, 3, %r53;
	shl.b32 	%r57, %r47, 2;
	add.s32 	%r86, %r53, %r57;
	mad.lo.s32 	%r85, %r47, 5, %r53;
	mad.lo.s32 	%r84, %r47, 6, %r53;
	mad.lo.s32 	%r83, %r47, 7, %r53;
	add.s32 	%r81, %r5, 3;
	mov.f32 	%f72, 0f00000000;
	mov.u32 	%r82, %r53;
$L__BB0_4:
	.pragma "nounroll";
	add.s32 	%r58, %r81, -3;
	mul.wide.u32 	%rd6, %r58, 4;
	add.s64 	%rd7, %rd2, %rd6;
	ld.global.f32 	%f19, [%rd7];
	mul.wide.u32 	%rd8, %r82, 4;
	add.s64 	%rd9, %rd1, %rd8;
	ld.global.f32 	%f20, [%rd9];
	fma.rn.f32 	%f21, %f19, %f20, %f72;
	add.s32 	%r59, %r81, -2;
	mul.wide.u32 	%rd10, %r59, 4;
	add.s64 	%rd11, %rd2, %rd10;
	ld.global.f32 	%f22, [%rd11];
	mul.wide.u32 	%rd12, %r89, 4;
	add.s64 	%rd13, %rd1, %rd12;
	ld.global.f32 	%f23, [%rd13];
	fma.rn.f32 	%f24, %f22, %f23, %f21;
	add.s32 	%r60, %r81, -1;
	mul.wide.u32 	%rd14, %r60, 4;
	add.s64 	%rd15, %rd2, %rd14;
	ld.global.f32 	%f25, [%rd15];
	mul.wide.u32 	%rd16, %r88, 4;
	add.s64 	%rd17, %rd1, %rd16;
	ld.global.f32 	%f26, [%rd17];
	fma.rn.f32 	%f27, %f25, %f26, %f24;
	add.s32 	%r61, %r81, 4;
	mul.wide.u32 	%rd18, %r81, 4;
	add.s64 	%rd19, %rd2, %rd18;
	ld.global.f32 	%f28, [%rd19];
	mul.wide.u32 	%rd20, %r87, 4;
	add.s64 	%rd21, %rd1, %rd20;
	ld.global.f32 	%f29, [%rd21];
	fma.rn.f32 	%f30, %f28, %f29, %f27;
	add.s32 	%r62, %r81, 1;
	mul.wide.u32 	%rd22, %r62, 4;
	add.s64 	%rd23, %rd2, %rd22;
	ld.global.f32 	%f31, [%rd23];
	mul.wide.u32 	%rd24, %r86, 4;
	add.s64 	%rd25, %rd1, %rd24;
	ld.global.f32 	%f32, [%rd25];
	fma.rn.f32 	%f33, %f31, %f32, %f30;
	add.s32 	%r63, %r81, 2;
	mul.wide.u32 	%rd26, %r63, 4;
	add.s64 	%rd27, %rd2, %rd26;
	ld.global.f32 	%f34, [%rd27];
	mul.wide.u32 	%rd28, %r85, 4;
	add.s64 	%rd29, %rd1, %rd28;
	ld.global.f32 	%f35, [%rd29];
	fma.rn.f32 	%f36, %f34, %f35, %f33;
	add.s32 	%r64, %r81, 3;
	mul.wide.u32 	%rd30, %r64, 4;
	add.s64 	%rd31, %rd2, %rd30;
	ld.global.f32 	%f37, [%rd31];
	mul.wide.u32 	%rd32, %r84, 4;
	add.s64 	%rd33, %rd1, %rd32;
	ld.global.f32 	%f38, [%rd33];
	fma.rn.f32 	%f39, %f37, %f38, %f36;
	mul.wide.u32 	%rd34, %r61, 4;
	add.s64 	%rd35, %rd2, %rd34;
	ld.global.f32 	%f40, [%rd35];
	mul.wide.u32 	%rd36, %r83, 4;
	add.s64 	%rd37, %rd1, %rd36;
	ld.global.f32 	%f41, [%rd37];
	fma.rn.f32 	%f72, %f40, %f41, %f39;
	add.s32 	%r90, %r90, 8;
	add.s32 	%r89, %r89, %r10;
	add.s32 	%r88, %r88, %r10;
	add.s32 	%r87, %r87, %r10;
	add.s32 	%r86, %r86, %r10;
	add.s32 	%r85, %r85, %r10;
	add.s32 	%r84, %r84, %r10;
	add.s32 	%r83, %r83, %r10;
	add.s32 	%r82, %r82, %r10;
	add.s32 	%r81, %r81, 8;
	setp.ne.s32 	%p6, %r90, 0;
	@%p6 bra 	$L__BB0_4;
$L__BB0_5:
	setp.eq.s32 	%p7, %r6, 0;
	@%p7 bra 	$L__BB0_13;
	and.b32  	%r39, %r45, 3;
	setp.lt.u32 	%p8, %r6, 4;
	@%p8 bra 	$L__BB0_8;
	add.s32 	%r65, %r92, %r5;
	mul.wide.u32 	%rd38, %r65, 4;
	add.s64 	%rd39, %rd2, %rd38;
	ld.global.f32 	%f43, [%rd39];
	mad.lo.s32 	%r66, %r92, %r47, %r53;
	mul.wide.u32 	%rd40, %r66, 4;
	add.s64 	%rd41, %rd1, %rd40;
	ld.global.f32 	%f44, [%rd41];
	fma.rn.f32 	%f45, %f43, %f44, %f72;
	add.s32 	%r67, %r65, 1;
	mul.wide.u32 	%rd42, %r67, 4;
	add.s64 	%rd43, %rd2, %rd42;
	ld.global.f32 	%f46, [%rd43];
	add.s32 	%r68, %r66, %r47;
	mul.wide.u32 	%rd44, %r68, 4;
	add.s64 	%rd45, %rd1, %rd44;
	ld.global.f32 	%f47, [%rd45];
	fma.rn.f32 	%f48, %f46, %f47, %f45;
	add.s32 	%r69, %r65, 2;
	mul.wide.u32 	%rd46, %r69, 4;
	add.s64 	%rd47, %rd2, %rd46;
	ld.global.f32 	%f49, [%rd47];
	add.s32 	%r70, %r68, %r47;
	mul.wide.u32 	%rd48, %r70, 4;
	add.s64 	%rd49, %rd1, %rd48;
	ld.global.f32 	%f50, [%rd49];
	fma.rn.f32 	%f51, %f49, %f50, %f48;
	add.s32 	%r71, %r65, 3;
	mul.wide.u32 	%rd50, %r71, 4;
	add.s64 	%rd51, %rd2, %rd50;
	ld.global.f32 	%f52, [%rd51];
	add.s32 	%r72, %r70, %r47;
	mul.wide.u32 	%rd52, %r72, 4;
	add.s64 	%rd53, %rd1, %rd52;
	ld.global.f32 	%f53, [%rd53];
	fma.rn.f32 	%f72, %f52, %f53, %f51;
	add.s32 	%r92, %r92, 4;
$L__BB0_8:
	setp.eq.s32 	%p9, %r39, 0;
	@%p9 bra 	$L__BB0_13;
	setp.eq.s32 	%p10, %r39, 1;
	@%p10 bra 	$L__BB0_11;
	add.s32 	%r73, %r92, %r5;
	mul.wide.u32 	%rd54, %r73, 4;
	add.s64 	%rd55, %rd2, %rd54;
	ld.global.f32 	%f55, [%rd55];
	mad.lo.s32 	%r74, %r92, %r47, %r53;
	mul.wide.u32 	%rd56, %r74, 4;
	add.s64 	%rd57, %rd1, %rd56;
	ld.global.f32 	%f56, [%rd57];
	fma.rn.f32 	%f57, %f55, %f56, %f72;
	add.s32 	%r75, %r73, 1;
	mul.wide.u32 	%rd58, %r75, 4;
	add.s64 	%rd59, %rd2, %rd58;
	ld.global.f32 	%f58, [%rd59];
	add.s32 	%r76, %r74, %r47;
	mul.wide.u32 	%rd60, %r76, 4;
	add.s64 	%rd61, %rd1, %rd60;
	ld.global.f32 	%f59, [%rd61];
	fma.rn.f32 	%f72, %f58, %f59, %f57;
	add.s32 	%r92, %r92, 2;
$L__BB0_11:
	and.b32  	%r77, %r45, 1;
	setp.eq.b32 	%p11, %r77, 1;
	not.pred 	%p12, %p11;
	@%p12 bra 	$L__BB0_13;
	add.s32 	%r78, %r92, %r5;
	mul.wide.u32 	%rd62, %r78, 4;
	add.s64 	%rd63, %rd2, %rd62;
	ld.global.f32 	%f60, [%rd63];
	mad.lo.s32 	%r79, %r92, %r47, %r53;
	mul.wide.u32 	%rd64, %r79, 4;
	add.s64 	%rd65, %rd1, %rd64;
	ld.global.f32 	%f61, [%rd65];
	fma.rn.f32 	%f72, %f60, %f61, %f72;
$L__BB0_13:
	ld.param.u64 	%rd69, [_Z11sgemm_naiveiiiPKfS0_Pfff_param_5];
	mad.lo.s32 	%r80, %r47, %r1, %r53;
	cvta.to.global.u64 	%rd66, %rd69;
	mul.wide.u32 	%rd67, %r80, 4;
	add.s64 	%rd68, %rd66, %rd67;
	ld.global.f32 	%f62, [%rd68];
	mul.f32 	%f63, %f14, %f62;
	fma.rn.f32 	%f64, %f13, %f72, %f63;
	st.global.f32 	[%rd68], %f64;
$L__BB0_14:
	ret;

}


// ===== COMPILED SASS (sm_100) =====

	.target	sm_100

	.elftype	@"ET_EXEC"


//--------------------- .note.nv.tkinfo           --------------------------
	.section	.note.nv.tkinfo,"",@"SHT_NOTE"
	.sectionflags	@"SHF_NOTE_NV_TKINFO"
	.tkinfo
        /*0018*/ 	.word	0x00000002
        /*0030*/ 	.string	""
        /*0030*/ 	.string	"ptxas"
        /*0030*/ 	.string	"Cuda compilation tools, release 13.0, V13.0.88"
        /*0030*/ 	.string	"Build cuda_13.0.r13.0/compiler.36424714_0"
        /*0030*/ 	.string	"-arch sm_100 -m 64 "



//--------------------- .note.nv.cuinfo           --------------------------
	.section	.note.nv.cuinfo,"",@"SHT_NOTE"
	.sectionflags	@"SHF_NOTE_NV_CUINFO"
        /*0018*/ 	.short	0x0002
        /*001a*/ 	.short	0x0064
        /*001c*/ 	.short	0x0082
	.zero		2


//--------------------- .nv.info                  --------------------------
	.section	.nv.info,"",@"SHT_CUDA_INFO"
	.align	4


	//----- nvinfo : EIATTR_REGCOUNT
	.align		4
        /*0000*/ 	.byte	0x04, 0x2f
        /*0002*/ 	.short	(.L_1 - .L_0)
	.align		4
.L_0:
        /*0004*/ 	.word	index@(_Z11sgemm_naiveiiiPKfS0_Pfff)
        /*0008*/ 	.word	0x00000020


	//----- nvinfo : EIATTR_FRAME_SIZE
	.align		4
.L_1:
        /*000c*/ 	.byte	0x04, 0x11
        /*000e*/ 	.short	(.L_3 - .L_2)
	.align		4
.L_2:
        /*0010*/ 	.word	index@(_Z11sgemm_naiveiiiPKfS0_Pfff)
        /*0014*/ 	.word	0x00000000


	//----- nvinfo : EIATTR_MIN_STACK_SIZE
	.align		4
.L_3:
        /*0018*/ 	.byte	0x04, 0x12
        /*001a*/ 	.short	(.L_5 - .L_4)
	.align		4
.L_4:
        /*001c*/ 	.word	index@(_Z11sgemm_naiveiiiPKfS0_Pfff)
        /*0020*/ 	.word	0x00000000
.L_5:


//--------------------- .nv.compat                --------------------------
	.section	.nv.compat,"",@"SHT_CUDA_COMPAT_INFO"
	.align	4
        /*0000*/ 	.byte	0x02, 0x09, 0x00, 0x00, 0x02, 0x02, 0x01, 0x00, 0x02, 0x05, 0x05, 0x00, 0x03, 0x07, 0x01, 0x01
        /*0010*/ 	.byte	0x02, 0x03, 0x00, 0x00, 0x02, 0x06, 0x01, 0x00, 0x04, 0x0b, 0x08, 0x00, 0x09, 0x00, 0x00, 0x00
        /*0020*/ 	.byte	0x00, 0x00, 0x00, 0x00


//--------------------- .nv.info._Z11sgemm_naiveiiiPKfS0_Pfff --------------------------
	.section	.nv.info._Z11sgemm_naiveiiiPKfS0_Pfff,"",@"SHT_CUDA_INFO"
	.sectionflags	@""
	.align	4


	//----- nvinfo : EIATTR_CUDA_API_VERSION
	.align		4
        /*0000*/ 	.byte	0x04, 0x37
        /*0002*/ 	.short	(.L_7 - .L_6)
.L_6:
        /*0004*/ 	.word	0x00000082


	//----- nvinfo : EIATTR_KPARAM_INFO
	.align		4
.L_7:
        /*0008*/ 	.byte	0x04, 0x17
        /*000a*/ 	.short	(.L_9 - .L_8)
.L_8:
        /*000c*/ 	.word	0x00000000
        /*0010*/ 	.short	0x0007
        /*0012*/ 	.short	0x002c
        /*0014*/ 	.byte	0x00, 0xf0, 0x11, 0x00


	//----- nvinfo : EIATTR_KPARAM_INFO
	.align		4
.L_9:
        /*0018*/ 	.byte	0x04, 0x17
        /*001a*/ 	.short	(.L_11 - .L_10)
.L_10:
        /*001c*/ 	.word	0x00000000
        /*0020*/ 	.short	0x0006
        /*0022*/ 	.short	0x0028
        /*0024*/ 	.byte	0x00, 0xf0, 0x11, 0x00


	//----- nvinfo : EIATTR_KPARAM_INFO
	.align		4
.L_11:
        /*0028*/ 	.byte	0x04, 0x17
        /*002a*/ 	.short	(.L_13 - .L_12)
.L_12:
        /*002c*/ 	.word	0x00000000
        /*0030*/ 	.short	0x0005
        /*0032*/ 	.short	0x0020
        /*0034*/ 	.byte	0x00, 0xf5, 0x21, 0x00


	//----- nvinfo : EIATTR_KPARAM_INFO
	.align		4
.L_13:
        /*0038*/ 	.byte	0x04, 0x17
        /*003a*/ 	.short	(.L_15 - .L_14)
.L_14:
        /*003c*/ 	.word	0x00000000
        /*0040*/ 	.short	0x0004
        /*0042*/ 	.short	0x0018
        /*0044*/ 	.byte	0x00, 0xf5, 0x21, 0x00


	//----- nvinfo : EIATTR_KPARAM_INFO
	.align		4
.L_15:
        /*0048*/ 	.byte	0x04, 0x17
        /*004a*/ 	.short	(.L_17 - .L_16)
.L_16:
        /*004c*/ 	.word	0x00000000
        /*0050*/ 	.short	0x0003
        /*0052*/ 	.short	0x0010
        /*0054*/ 	.byte	0x00, 0xf5, 0x21, 0x00


	//----- nvinfo : EIATTR_KPARAM_INFO
	.align		4
.L_17:
        /*0058*/ 	.byte	0x04, 0x17
        /*005a*/ 	.short	(.L_19 - .L_18)
.L_18:
        /*005c*/ 	.word	0x00000000
        /*0060*/ 	.short	0x0002
        /*0062*/ 	.short	0x0008
        /*0064*/ 	.byte	0x00, 0xf0, 0x11, 0x00


	//----- nvinfo : EIATTR_KPARAM_INFO
	.align		4
.L_19:
        /*0068*/ 	.byte	0x04, 0x17
        /*006a*/ 	.short	(.L_21 - .L_20)
.L_20:
        /*006c*/ 	.word	0x00000000
        /*0070*/ 	.short	0x0001
        /*0072*/ 	.short	0x0004
        /*0074*/ 	.byte	0x00, 0xf0, 0x11, 0x00


	//----- nvinfo : EIATTR_KPARAM_INFO
	.align		4
.L_21:
        /*0078*/ 	.byte	0x04, 0x17
        /*007a*/ 	.short	(.L_23 - .L_22)
.L_22:
        /*007c*/ 	.word	0x00000000
        /*0080*/ 	.short	0x0000
        /*0082*/ 	.short	0x0000
        /*0084*/ 	.byte	0x00, 0xf0, 0x11, 0x00


	//----- nvinfo : EIATTR_SPARSE_MMA_MASK
	.align		4
.L_23:
        /*0088*/ 	.byte	0x03, 0x50
        /*008a*/ 	.short	0x0000


	//----- nvinfo : EIATTR_MAXREG_COUNT
	.align		4
        /*008c*/ 	.byte	0x03, 0x1b
        /*008e*/ 	.short	0x00ff


	//----- nvinfo : EIATTR_MERCURY_ISA_VERSION
	.align		4
        /*0090*/ 	.byte	0x03, 0x5f
        /*0092*/ 	.short	0x0101


	//----- nvinfo : EIATTR_VRC_CTA_INIT_COUNT
	.align		4
        /*0094*/ 	.byte	0x02, 0x4a
	.zero		1
	.zero		1


	//----- nvinfo : EIATTR_EXIT_INSTR_OFFSETS
	.align		4
        /*0098*/ 	.byte	0x04, 0x1c
        /*009a*/ 	.short	(.L_25 - .L_24)


	//   ....[0]....
.L_24:
        /*009c*/ 	.word	0x000000d0


	//   ....[1]....
        /*00a0*/ 	.word	0x00000ac0


	//----- nvinfo : EIATTR_CBANK_PARAM_SIZE
	.align		4
.L_25:
        /*00a4*/ 	.byte	0x03, 0x19
        /*00a6*/ 	.short	0x0030


	//----- nvinfo : EIATTR_PARAM_CBANK
	.align		4
        /*00a8*/ 	.byte	0x04, 0x0a
        /*00aa*/ 	.short	(.L_27 - .L_26)
	.align		4
.L_26:
        /*00ac*/ 	.word	index@(.nv.constant0._Z11sgemm_naiveiiiPKfS0_Pfff)
        /*00b0*/ 	.short	0x0380
        /*00b2*/ 	.short	0x0030


	//----- nvinfo : EIATTR_SW_WAR
	.align		4
.L_27:
        /*00b4*/ 	.byte	0x04, 0x36
        /*00b6*/ 	.short	(.L_29 - .L_28)
.L_28:
        /*00b8*/ 	.word	0x00000008
.L_29:


//--------------------- .nv.callgraph             --------------------------
	.section	.nv.callgraph,"",@"SHT_CUDA_CALLGRAPH"
	.align	4
	.sectionentsize	8
	.align		4
        /*0000*/ 	.word	0x00000000
	.align		4
        /*0004*/ 	.word	0xffffffff
	.align		4
        /*0008*/ 	.word	0x00000000
	.align		4
        /*000c*/ 	.word	0xfffffffe
	.align		4
        /*0010*/ 	.word	0x00000000
	.align		4
        /*0014*/ 	.word	0xfffffffd
	.align		4
        /*0018*/ 	.word	0x00000000
	.align		4
        /*001c*/ 	.word	0xfffffffc


//--------------------- .text._Z11sgemm_naiveiiiPKfS0_Pfff --------------------------
	.section	.text._Z11sgemm_naiveiiiPKfS0_Pfff,"ax",@progbits
	.align	128
        .global         _Z11sgemm_naiveiiiPKfS0_Pfff
        .type           _Z11sgemm_naiveiiiPKfS0_Pfff,@function
        .size           _Z11sgemm_naiveiiiPKfS0_Pfff,(.L_x_5 - _Z11sgemm_naiveiiiPKfS0_Pfff)
        .other          _Z11sgemm_naiveiiiPKfS0_Pfff,@"STO_CUDA_ENTRY STV_DEFAULT"
_Z11sgemm_naiveiiiPKfS0_Pfff:
.text._Z11sgemm_naiveiiiPKfS0_Pfff:
[----:B------:R-:W-:Y:S01]  /*0000*/  LDC R1, c[0x0][0x37c] ;  /* 0x0000df00ff017b82 */ /* 0x000fe20000000800 */
[----:B------:R-:W0:Y:S07]  /*0010*/  S2R R8, SR_TID.Y ;  /* 0x0000000000087919 */ /* 0x000e2e0000002200 */
[----:B------:R-:W1:Y:S01]  /*0020*/  S2UR UR4, SR_CTAID.Y ;  /* 0x00000000000479c3 */ /* 0x000e620000002600 */
[----:B------:R-:W2:Y:S07]  /*0030*/  S2R R2, SR_TID.X ;  /* 0x0000000000027919 */ /* 0x000eae0000002100 */
[----:B------:R-:W2:Y:S01]  /*0040*/  LDC R3, c[0x0][0x360] ;  /* 0x0000d800ff037b82 */ /* 0x000ea20000000800 */
[----:B------:R-:W1:Y:S07]  /*0050*/  LDCU UR5, c[0x0][0x364] ;  /* 0x00006c80ff0577ac */ /* 0x000e6e0008000800 */
[----:B------:R-:W2:Y:S08]  /*0060*/  S2UR UR6, SR_CTAID.X ;  /* 0x00000000000679c3 */ /* 0x000eb00000002500 */
[----:B------:R-:W3:Y:S01]  /*0070*/  LDC.64 R4, c[0x0][0x380] ;  /* 0x0000e000ff047b82 */ /* 0x000ee20000000a00 */
[----:B-1----:R-:W-:-:S06]  /*0080*/  UIMAD UR4, UR4, UR5, URZ ;  /* 0x00000005040472a4 */ /* 0x002fcc000f8e02ff */
[----:B0-----:R-:W-:Y:S01]  /*0090*/  IADD3 R0, PT, PT, R8, UR4, RZ ;  /* 0x0000000408007c10 */ /* 0x001fe2000fffe0ff */
[----:B--2---:R-:W-:-:S03]  /*00a0*/  IMAD R3, R3, UR6, R2 ;  /* 0x0000000603037c24 */ /* 0x004fc6000f8e0202 */
[----:B---3--:R-:W-:-:S04]  /*00b0*/  ISETP.GE.U32.AND P0, PT, R0, R5, PT ;  /* 0x000000050000720c */ /* 0x008fc80003f06070 */
[----:B------:R-:W-:-:S13]  /*00c0*/  ISETP.GE.U32.OR P0, PT, R3, R4, P0 ;  /* 0x000000040300720c */ /* 0x000fda0000706470 */
[----:B------:R-:W-:Y:S05]  /*00d0*/  @P0 EXIT ;  /* 0x000000000000094d */ /* 0x000fea0003800000 */
[----:B------:R-:W0:Y:S01]  /*00e0*/  LDC R2, c[0x0][0x388] ;  /* 0x0000e200ff027b82 */ /* 0x000e220000000800 */
[----:B------:R-:W1:Y:S01]  /*00f0*/  LDCU.64 UR6, c[0x0][0x358] ;  /* 0x00006b00ff0677ac */ /* 0x000e620008000a00 */
[----:B------:R-:W-:Y:S01]  /*0100*/  HFMA2 R25, -RZ, RZ, 0, 0 ;  /* 0x00000000ff197431 */ /* 0x000fe200000001ff */
[----:B0-----:R-:W-:-:S13]  /*0110*/  ISETP.GE.AND P0, PT, R2, 0x1, PT ;  /* 0x000000010200780c */ /* 0x001fda0003f06270 */
[----:B-1----:R-:W-:Y:S05]  /*0120*/  @!P0 BRA `(.L_x_0) ;  /* 0x0000000800448947 */ /* 0x002fea0003800000 */
[C---:B------:R-:W-:Y:S02]  /*0130*/  ISETP.GE.U32.AND P1, PT, R2.reuse, 0x8, PT ;  /* 0x000000080200780c */ /* 0x040fe40003f26070 */
[----:B------:R-:W-:Y:S02]  /*0140*/  LOP3.LUT R6, R2, 0x7, RZ, 0xc0, !PT ;  /* 0x0000000702067812 */ /* 0x000fe400078ec0ff */
[----:B------:R-:W-:Y:S02]  /*0150*/  MOV R25, RZ ;  /* 0x000000ff00197202 */ /* 0x000fe40000000f00 */
[----:B------:R-:W-:Y:S02]  /*0160*/  ISETP.NE.AND P0, PT, R6, RZ, PT ;  /* 0x000000ff0600720c */ /* 0x000fe40003f05270 */
[----:B------:R-:W-:-:S05]  /*0170*/  MOV R7, RZ ;  /* 0x000000ff00077202 */ /* 0x000fca0000000f00 */
[----:B------:R-:W-:Y:S06]  /*0180*/  @!P1 BRA `(.L_x_1) ;  /* 0x0000000400249947 */ /* 0x000fec0003800000 */
[----:B------:R-:W-:Y:S01]  /*0190*/  LOP3.LUT R7, R2, 0x7ffffff8, RZ, 0xc0, !PT ;  /* 0x7ffffff802077812 */ /* 0x000fe200078ec0ff */
[C---:B------:R-:W-:Y:S01]  /*01a0*/  IMAD R10, R5.reuse, 0x3, R0 ;  /* 0x00000003050a7824 */ /* 0x040fe200078e0200 */
[C---:B------:R-:W-:Y:S01]  /*01b0*/  IADD3 R4, PT, PT, R5.reuse, UR4, R8 ;  /* 0x0000000405047c10 */ /* 0x040fe2000fffe008 */
[C-C-:B------:R-:W-:Y:S01]  /*01c0*/  IMAD R14, R5.reuse, 0x5, R0.reuse ;  /* 0x00000005050e7824 */ /* 0x140fe200078e0200 */
[CC--:B------:R-:W-:Y:S01]  /*01d0*/  LEA R8, R5.reuse, R0.reuse, 0x1 ;  /* 0x0000000005087211 */ /* 0x0c0fe200078e08ff */
[C-C-:B------:R-:W-:Y:S01]  /*01e0*/  IMAD R9, R5.reuse, 0x6, R0.reuse ;  /* 0x0000000605097824 */ /* 0x140fe200078e0200 */
[C---:B------:R-:W-:Y:S01]  /*01f0*/  LEA R12, R5.reuse, R0, 0x2 ;  /* 0x00000000050c7211 */ /* 0x040fe200078e10ff */
[----:B------:R-:W-:Y:S01]  /*0200*/  IMAD R11, R5, 0x7, R0 ;  /* 0x00000007050b7824 */ /* 0x000fe200078e0200 */
[----:B------:R-:W-:Y:S01]  /*0210*/  MOV R25, RZ ;  /* 0x000000ff00197202 */ /* 0x000fe20000000f00 */
[----:B------:R-:W-:Y:S01]  /*0220*/  IMAD R15, R3, R2, 0x3 ;  /* 0x00000003030f7424 */ /* 0x000fe200078e0202 */
[----:B------:R-:W-:-:S02]  /*0230*/  MOV R13, R0 ;  /* 0x00000000000d7202 */ /* 0x000fc40000000f00 */
[----:B------:R-:W-:-:S07]  /*0240*/  IADD3 R24, PT, PT, -R7, RZ, RZ ;  /* 0x000000ff07187210 */ /* 0x000fce0007ffe1ff */
.L_x_2:
[----:B------:R-:W0:Y:S01]  /*0250*/  LDC.64 R20, c[0x0][0x390] ;  /* 0x0000e400ff147b82 */ /* 0x000e220000000a00 */
[----:B------:R-:W-:-:S07]  /*0260*/  IADD3 R23, PT, PT, R15, -0x3, RZ ;  /* 0xfffffffd0f177810 */ /* 0x000fce0007ffe0ff */
[----:B------:R-:W1:Y:S01]  /*0270*/  LDC.64 R16, c[0x0][0x398] ;  /* 0x0000e600ff107b82 */ /* 0x000e620000000a00 */
[----:B0-----:R-:W-:-:S06]  /*0280*/  IMAD.WIDE.U32 R22, R23, 0x4, R20 ;  /* 0x0000000417167825 */ /* 0x001fcc00078e0014 */
[----:B------:R-:W2:Y:S01]  /*0290*/  LDG.E R22, desc[UR6][R22.64] ;  /* 0x0000000616167981 */ /* 0x000ea2000c1e1900 */
[----:B-1----:R-:W-:-:S06]  /*02a0*/  IMAD.WIDE.U32 R18, R13, 0x4, R16 ;  /* 0x000000040d127825 */ /* 0x002fcc00078e0010 */
[----:B------:R-:W2:Y:S01]  /*02b0*/  LDG.E R18, desc[UR6][R18.64] ;  /* 0x0000000612127981 */ /* 0x000ea2000c1e1900 */
[----:B------:R-:W-:Y:S01]  /*02c0*/  IADD3 R27, PT, PT, R15, -0x2, RZ ;  /* 0xfffffffe0f1b7810 */ /* 0x000fe20007ffe0ff */
[----:B------:R-:W-:-:S06]  /*02d0*/  IMAD.WIDE.U32 R28, R4, 0x4, R16 ;  /* 0x00000004041c7825 */ /* 0x000fcc00078e0010 */
[----:B------:R-:W3:Y:S01]  /*02e0*/  LDG.E R28, desc[UR6][R28.64] ;  /* 0x000000061c1c7981 */ /* 0x000ee2000c1e1900 */
[----:B--2---:R-:W-:Y:S01]  /*02f0*/  FFMA R25, R22, R18, R25 ;  /* 0x0000001216197223 */ /* 0x004fe20000000019 */
[----:B------:R-:W-:Y:S01]  /*0300*/  IMAD.WIDE.U32 R22, R27, 0x4, R20 ;  /* 0x000000041b167825 */ /* 0x000fe200078e0014 */
[----:B------:R-:W-:-:S05]  /*0310*/  IADD3 R27, PT, PT, R15, -0x1, RZ ;  /* 0xffffffff0f1b7810 */ /* 0x000fca0007ffe0ff */
[----:B------:R-:W-:Y:S01]  /*0320*/  IMAD.WIDE.U32 R26, R27, 0x4, R20 ;  /* 0x000000041b1a7825 */ /* 0x000fe200078e0014 */
[----:B------:R-:W3:Y:S04]  /*0330*/  LDG.E R22, desc[UR6][R22.64] ;  /* 0x0000000616167981 */ /* 0x000ee8000c1e1900 */
[----:B------:R0:W2:Y:S02]  /*0340*/  LDG.E R18, desc[UR6][R26.64] ;  /* 0x000000061a127981 */ /* 0x0000a4000c1e1900 */
[----:B0-----:R-:W-:-:S05]  /*0350*/  IMAD.WIDE.U32 R26, R8, 0x4, R16 ;  /* 0x00000004081a7825 */ /* 0x001fca00078e0010 */
[----:B------:R-:W2:Y:S01]  /*0360*/  LDG.E R19, desc[UR6][R26.64] ;  /* 0x000000061a137981 */ /* 0x000ea2000c1e1900 */
[----:B------:R-:W-:Y:S01]  /*0370*/  IADD3 R23, PT, PT, R15, 0x1, RZ ;  /* 0x000000010f177810 */ /* 0x000fe20007ffe0ff */
[----:B---3--:R-:W-:-:S04]  /*0380*/  FFMA R25, R22, R28, R25 ;  /* 0x0000001c16197223 */ /* 0x008fc80000000019 */
[----:B--2---:R-:W-:Y:S01]  /*0390*/  FFMA R25, R18, R19, R25 ;  /* 0x0000001312197223 */ /* 0x004fe20000000019 */
[----:B------:R-:W-:-:S05]  /*03a0*/  IMAD.WIDE.U32 R18, R15, 0x4, R20 ;  /* 0x000000040f127825 */ /* 0x000fca00078e0014 */
[----:B------:R0:W2:Y:S02]  /*03b0*/  LDG.E R28, desc[UR6][R18.64] ;  /* 0x00000006121c7981 */ /* 0x0000a4000c1e1900 */
[----:B0-----:R-:W-:-:S04]  /*03c0*/  IMAD.WIDE.U32 R18, R23, 0x4, R20 ;  /* 0x0000000417127825 */ /* 0x001fc800078e0014 */
[--C-:B------:R-:W-:Y:S02]  /*03d0*/  IMAD.WIDE.U32 R22, R10, 0x4, R16.reuse ;  /* 0x000000040a167825 */ /* 0x100fe400078e0010 */
[----:B------:R-:W3:Y:S04]  /*03e0*/  LDG.E R18, desc[UR6][R18.64] ;  /* 0x0000000612127981 */ /* 0x000ee8000c1e1900 */
[----:B------:R0:W2:Y:S02]  /*03f0*/  LDG.E R29, desc[UR6][R22.64] ;  /* 0x00000006161d7981 */ /* 0x0000a4000c1e1900 */
[----:B0-----:R-:W-:-:S05]  /*0400*/  IMAD.WIDE.U32 R22, R12, 0x4, R16 ;  /* 0x000000040c167825 */ /* 0x001fca00078e0010 */
[----:B------:R0:W3:Y:S01]  /*0410*/  LDG.E R26, desc[UR6][R22.64] ;  /* 0x00000006161a7981 */ /* 0x0000e2000c1e1900 */
[C---:B------:R-:W-:Y:S02]  /*0420*/  IADD3 R27, PT, PT, R15.reuse, 0x3, RZ ;  /* 0x000000030f1b7810 */ /* 0x040fe40007ffe0ff */
[C---:B0-----:R-:W-:Y:S01]  /*0430*/  IADD3 R23, PT, PT, R15.reuse, 0x4, RZ ;  /* 0x000000040f177810 */ /* 0x041fe20007ffe0ff */
[----:B--2---:R-:W-:Y:S01]  /*0440*/  FFMA R25, R28, R29, R25 ;  /* 0x0000001d1c197223 */ /* 0x004fe20000000019 */
[----:B------:R-:W-:-:S05]  /*0450*/  IADD3 R29, PT, PT, R15, 0x2, RZ ;  /* 0x000000020f1d7810 */ /* 0x000fca0007ffe0ff */
[----:B------:R-:W-:-:S06]  /*0460*/  IMAD.WIDE.U32 R28, R29, 0x4, R20 ;  /* 0x000000041d1c7825 */ /* 0x000fcc00078e0014 */
[----:B------:R-:W2:Y:S01]  /*0470*/  LDG.E R28, desc[UR6][R28.64] ;  /* 0x000000061c1c7981 */ /* 0x000ea2000c1e1900 */
[----:B---3--:R-:W-:Y:S01]  /*0480*/  FFMA R25, R18, R26, R25 ;  /* 0x0000001a12197223 */ /* 0x008fe20000000019 */
[----:B------:R-:W-:-:S04]  /*0490*/  IMAD.WIDE.U32 R18, R14, 0x4, R16 ;  /* 0x000000040e127825 */ /* 0x000fc800078e0010 */
[--C-:B------:R-:W-:Y:S02]  /*04a0*/  IMAD.WIDE.U32 R26, R27, 0x4, R20.reuse ;  /* 0x000000041b1a7825 */ /* 0x100fe400078e0014 */
[----:B------:R-:W2:Y:S02]  /*04b0*/  LDG.E R18, desc[UR6][R18.64] ;  /* 0x0000000612127981 */ /* 0x000ea4000c1e1900 */
[----:B------:R-:W-:Y:S02]  /*04c0*/  IMAD.WIDE.U32 R20, R23, 0x4, R20 ;  /* 0x0000000417147825 */ /* 0x000fe400078e0014 */
[----:B------:R-:W3:Y:S02]  /*04d0*/  LDG.E R26, desc[UR6][R26.64] ;  /* 0x000000061a1a7981 */ /* 0x000ee4000c1e1900 */
[--C-:B------:R-:W-:Y:S02]  /*04e0*/  IMAD.WIDE.U32 R22, R9, 0x4, R16.reuse ;  /* 0x0000000409167825 */ /* 0x100fe400078e0010 */
[----:B------:R-:W4:Y:S02]  /*04f0*/  LDG.E R20, desc[UR6][R20.64] ;  /* 0x0000000614147981 */ /* 0x000f24000c1e1900 */
[----:B------:R-:W-:-:S02]  /*0500*/  IMAD.WIDE.U32 R16, R11, 0x4, R16 ;  /* 0x000000040b107825 */ /* 0x000fc400078e0010 */
[----:B------:R-:W3:Y:S04]  /*0510*/  LDG.E R23, desc[UR6][R22.64] ;  /* 0x0000000616177981 */ /* 0x000ee8000c1e1900 */
[----:B------:R-:W4:Y:S01]  /*0520*/  LDG.E R16, desc[UR6][R16.64] ;  /* 0x0000000610107981 */ /* 0x000f22000c1e1900 */
[----:B------:R-:W-:-:S04]  /*0530*/  IADD3 R24, PT, PT, R24, 0x8, RZ ;  /* 0x0000000818187810 */ /* 0x000fc80007ffe0ff */
[----:B------:R-:W-:Y:S02]  /*0540*/  ISETP.NE.AND P1, PT, R24, RZ, PT ;  /* 0x000000ff1800720c */ /* 0x000fe40003f25270 */
[----:B------:R-:W-:Y:S02]  /*0550*/  IADD3 R15, PT, PT, R15, 0x8, RZ ;  /* 0x000000080f0f7810 */ /* 0x000fe40007ffe0ff */
[C---:B------:R-:W-:Y:S02]  /*0560*/  LEA R4, R5.reuse, R4, 0x3 ;  /* 0x0000000405047211 */ /* 0x040fe400078e18ff */
[C---:B------:R-:W-:Y:S02]  /*0570*/  LEA R8, R5.reuse, R8, 0x3 ;  /* 0x0000000805087211 */ /* 0x040fe400078e18ff */
[C---:B------:R-:W-:Y:S02]  /*0580*/  LEA R10, R5.reuse, R10, 0x3 ;  /* 0x0000000a050a7211 */ /* 0x040fe400078e18ff */
[----:B------:R-:W-:-:S02]  /*0590*/  LEA R12, R5, R12, 0x3 ;  /* 0x0000000c050c7211 */ /* 0x000fc400078e18ff */
[C---:B------:R-:W-:Y:S02]  /*05a0*/  LEA R14, R5.reuse, R14, 0x3 ;  /* 0x0000000e050e7211 */ /* 0x040fe400078e18ff */
[C---:B------:R-:W-:Y:S02]  /*05b0*/  LEA R9, R5.reuse, R9, 0x3 ;  /* 0x0000000905097211 */ /* 0x040fe400078e18ff */
[C---:B------:R-:W-:Y:S02]  /*05c0*/  LEA R11, R5.reuse, R11, 0x3 ;  /* 0x0000000b050b7211 */ /* 0x040fe400078e18ff */
[----:B------:R-:W-:Y:S01]  /*05d0*/  LEA R13, R5, R13, 0x3 ;  /* 0x0000000d050d7211 */ /* 0x000fe200078e18ff */
[----:B--2---:R-:W-:-:S04]  /*05e0*/  FFMA R25, R28, R18, R25 ;  /* 0x000000121c197223 */ /* 0x004fc80000000019 */
[----:B---3--:R-:W-:-:S04]  /*05f0*/  FFMA R25, R26, R23, R25 ;  /* 0x000000171a197223 */ /* 0x008fc80000000019 */
[----:B----4-:R-:W-:Y:S01]  /*0600*/  FFMA R25, R20, R16, R25 ;  /* 0x0000001014197223 */ /* 0x010fe20000000019 */
[----:B------:R-:W-:Y:S06]  /*0610*/  @P1 BRA `(.L_x_2) ;  /* 0xfffffffc000c1947 */ /* 0x000fec000383ffff */
.L_x_1:
[----:B------:R-:W-:Y:S05]  /*0620*/  @!P0 BRA `(.L_x_0) ;  /* 0x0000000400048947 */ /* 0x000fea0003800000 */
[----:B------:R-:W-:Y:S02]  /*0630*/  ISETP.GE.U32.AND P0, PT, R6, 0x4, PT ;  /* 0x000000040600780c */ /* 0x000fe40003f06070 */
[----:B------:R-:W-:-:S04]  /*0640*/  LOP3.LUT R24, R2, 0x3, RZ, 0xc0, !PT ;  /* 0x0000000302187812 */ /* 0x000fc800078ec0ff */
[----:B------:R-:W-:-:S07]  /*0650*/  ISETP.NE.AND P1, PT, R24, RZ, PT ;  /* 0x000000ff1800720c */ /* 0x000fce0003f25270 */
[----:B------:R-:W-:Y:S06]  /*0660*/  @!P0 BRA `(.L_x_3) ;  /* 0x00000000007c8947 */ /* 0x000fec0003800000 */
[----:B------:R-:W0:Y:S01]  /*0670*/  LDC.64 R8, c[0x0][0x398] ;  /* 0x0000e600ff087b82 */ /* 0x000e220000000a00 */
[----:B------:R-:W-:Y:S02]  /*0680*/  IMAD R13, R3, R2, R7 ;  /* 0x00000002030d7224 */ /* 0x000fe400078e0207 */
[----:B------:R-:W-:-:S03]  /*0690*/  IMAD R6, R7, R5, R0 ;  /* 0x0000000507067224 */ /* 0x000fc600078e0200 */
[C---:B------:R-:W-:Y:S02]  /*06a0*/  IADD3 R21, PT, PT, R13.reuse, 0x1, RZ ;  /* 0x000000010d157810 */ /* 0x040fe40007ffe0ff */
[----:B------:R-:W1:Y:S01]  /*06b0*/  LDC.64 R10, c[0x0][0x390] ;  /* 0x0000e400ff0a7b82 */ /* 0x000e620000000a00 */
[C---:B------:R-:W-:Y:S02]  /*06c0*/  IADD3 R15, PT, PT, R13.reuse, 0x2, RZ ;  /* 0x000000020d0f7810 */ /* 0x040fe40007ffe0ff */
[----:B------:R-:W-:Y:S01]  /*06d0*/  IADD3 R27, PT, PT, R13, 0x3, RZ ;  /* 0x000000030d1b7810 */ /* 0x000fe20007ffe0ff */
[C---:B0-----:R-:W-:Y:S01]  /*06e0*/  IMAD.WIDE.U32 R18, R6.reuse, 0x4, R8 ;  /* 0x0000000406127825 */ /* 0x041fe200078e0008 */
[----:B------:R-:W-:-:S04]  /*06f0*/  IADD3 R6, PT, PT, R6, R5, RZ ;  /* 0x0000000506067210 */ /* 0x000fc80007ffe0ff */
[CC--:B------:R-:W-:Y:S01]  /*0700*/  IADD3 R14, PT, PT, R6.reuse, R5.reuse, RZ ;  /* 0x00000005060e7210 */ /* 0x0c0fe20007ffe0ff */
[--C-:B-1----:R-:W-:Y:S01]  /*0710*/  IMAD.WIDE.U32 R22, R13, 0x4, R10.reuse ;  /* 0x000000040d167825 */ /* 0x102fe200078e000a */
[----:B------:R-:W2:Y:S03]  /*0720*/  LDG.E R18, desc[UR6][R18.64] ;  /* 0x0000000612127981 */ /* 0x000ea6000c1e1900 */
[----:B------:R-:W-:Y:S01]  /*0730*/  IMAD.WIDE.U32 R20, R21, 0x4, R10 ;  /* 0x0000000415147825 */ /* 0x000fe200078e000a */
[----:B------:R-:W2:Y:S03]  /*0740*/  LDG.E R4, desc[UR6][R22.64] ;  /* 0x0000000616047981 */ /* 0x000ea6000c1e1900 */
[----:B------:R-:W-:Y:S01]  /*0750*/  IMAD.WIDE.U32 R16, R6, 0x4, R8 ;  /* 0x0000000406107825 */ /* 0x000fe200078e0008 */
[----:B------:R-:W-:Y:S01]  /*0760*/  IADD3 R29, PT, PT, R14, R5, RZ ;  /* 0x000000050e1d7210 */ /* 0x000fe20007ffe0ff */
[----:B------:R-:W3:Y:S02]  /*0770*/  LDG.E R20, desc[UR6][R20.64] ;  /* 0x0000000614147981 */ /* 0x000ee4000c1e1900 */
[----:B------:R-:W-:-:S02]  /*0780*/  IMAD.WIDE.U32 R12, R15, 0x4, R10 ;  /* 0x000000040f0c7825 */ /* 0x000fc400078e000a */
[----:B------:R-:W3:Y:S02]  /*0790*/  LDG.E R17, desc[UR6][R16.64] ;  /* 0x0000000610117981 */ /* 0x000ee4000c1e1900 */
[----:B------:R-:W-:Y:S02]  /*07a0*/  IMAD.WIDE.U32 R14, R14, 0x4, R8 ;  /* 0x000000040e0e7825 */ /* 0x000fe400078e0008 */
[----:B------:R-:W4:Y:S02]  /*07b0*/  LDG.E R13, desc[UR6][R12.64] ;  /* 0x000000060c0d7981 */ /* 0x000f24000c1e1900 */
[----:B------:R-:W-:Y:S02]  /*07c0*/  IMAD.WIDE.U32 R10, R27, 0x4, R10 ;  /* 0x000000041b0a7825 */ /* 0x000fe400078e000a */
[----:B------:R-:W4:Y:S02]  /*07d0*/  LDG.E R14, desc[UR6][R14.64] ;  /* 0x000000060e0e7981 */ /* 0x000f24000c1e1900 */
[----:B------:R-:W-:-:S02]  /*07e0*/  IMAD.WIDE.U32 R8, R29, 0x4, R8 ;  /* 0x000000041d087825 */ /* 0x000fc400078e0008 */
[----:B------:R-:W5:Y:S04]  /*07f0*/  LDG.E R11, desc[UR6][R10.64] ;  /* 0x000000060a0b7981 */ /* 0x000f68000c1e1900 */
[----:B------:R-:W5:Y:S01]  /*0800*/  LDG.E R8, desc[UR6][R8.64] ;  /* 0x0000000608087981 */ /* 0x000f62000c1e1900 */
[----:B------:R-:W-:Y:S01]  /*0810*/  IADD3 R7, PT, PT, R7, 0x4, RZ ;  /* 0x0000000407077810 */ /* 0x000fe20007ffe0ff */
[----:B--2---:R-:W-:-:S04]  /*0820*/  FFMA R25, R4, R18, R25 ;  /* 0x0000001204197223 */ /* 0x004fc80000000019 */
[----:B---3--:R-:W-:-:S04]  /*0830*/  FFMA R20, R20, R17, R25 ;  /* 0x0000001114147223 */ /* 0x008fc80000000019 */
[----:B----4-:R-:W-:-:S04]  /*0840*/  FFMA R20, R13, R14, R20 ;  /* 0x0000000e0d147223 */ /* 0x010fc80000000014 */
[----:B-----5:R-:W-:-:S07]  /*0850*/  FFMA R25, R11, R8, R20 ;  /* 0x000000080b197223 */ /* 0x020fce0000000014 */
.L_x_3:
[----:B------:R-:W-:Y:S05]  /*0860*/  @!P1 BRA `(.L_x_0) ;  /* 0x0000000000749947 */ /* 0x000fea0003800000 */
[----:B------:R-:W0:Y:S01]  /*0870*/  LDC.64 R16, c[0x0][0x390] ;  /* 0x0000e400ff107b82 */ /* 0x000e220000000a00 */
[----:B------:R-:W-:Y:S02]  /*0880*/  ISETP.NE.AND P0, PT, R24, 0x1, PT ;  /* 0x000000011800780c */ /* 0x000fe40003f05270 */
[----:B------:R-:W-:-:S04]  /*0890*/  LOP3.LUT R4, R2, 0x1, RZ, 0xc0, !PT ;  /* 0x0000000102047812 */ /* 0x000fc800078ec0ff */
[----:B------:R-:W-:Y:S01]  /*08a0*/  ISETP.NE.U32.AND P1, PT, R4, 0x1, PT ;  /* 0x000000010400780c */ /* 0x000fe20003f25070 */
[----:B------:R-:W1:Y:S06]  /*08b0*/  LDC.64 R8, c[0x0][0x398] ;  /* 0x0000e600ff087b82 */ /* 0x000e6c0000000a00 */
[----:B------:R-:W-:Y:S02]  /*08c0*/  @P0 IMAD R15, R3, R2, R7 ;  /* 0x00000002030f0224 */ /* 0x000fe400078e0207 */
[----:B------:R-:W2:Y:S01]  /*08d0*/  LDC.64 R10, c[0x0][0x390] ;  /* 0x0000e400ff0a7b82 */ /* 0x000ea20000000a00 */
[C---:B------:R-:W-:Y:S01]  /*08e0*/  @P0 IMAD R14, R7.reuse, R5, R0 ;  /* 0x00000005070e0224 */ /* 0x040fe200078e0200 */
[----:B------:R-:W-:-:S02]  /*08f0*/  @P0 IADD3 R7, PT, PT, R7, 0x2, RZ ;  /* 0x0000000207070810 */ /* 0x000fc40007ffe0ff */
[C---:B------:R-:W-:Y:S02]  /*0900*/  @P0 IADD3 R21, PT, PT, R15.reuse, 0x1, RZ ;  /* 0x000000010f150810 */ /* 0x040fe40007ffe0ff */
[----:B------:R-:W-:Y:S02]  /*0910*/  @P0 IADD3 R23, PT, PT, R14, R5, RZ ;  /* 0x000000050e170210 */ /* 0x000fe40007ffe0ff */
[----:B------:R-:W3:Y:S01]  /*0920*/  LDC.64 R12, c[0x0][0x398] ;  /* 0x0000e600ff0c7b82 */ /* 0x000ee20000000a00 */
[----:B0-----:R-:W-:-:S04]  /*0930*/  @P0 IMAD.WIDE.U32 R18, R15, 0x4, R16 ;  /* 0x000000040f120825 */ /* 0x001fc800078e0010 */
[----:B------:R-:W-:Y:S01]  /*0940*/  @P0 IMAD.WIDE.U32 R16, R21, 0x4, R16 ;  /* 0x0000000415100825 */ /* 0x000fe200078e0010 */
[----:B------:R-:W4:Y:S03]  /*0950*/  @P0 LDG.E R4, desc[UR6][R18.64] ;  /* 0x0000000612040981 */ /* 0x000f26000c1e1900 */
[----:B-1----:R-:W-:Y:S02]  /*0960*/  @P0 IMAD.WIDE.U32 R14, R14, 0x4, R8 ;  /* 0x000000040e0e0825 */ /* 0x002fe400078e0008 */
[----:B------:R-:W5:Y:S02]  /*0970*/  @P0 LDG.E R17, desc[UR6][R16.64] ;  /* 0x0000000610110981 */ /* 0x000f64000c1e1900 */
[----:B------:R-:W-:Y:S02]  /*0980*/  @!P1 IMAD R21, R3, R2, R7 ;  /* 0x0000000203159224 */ /* 0x000fe400078e0207 */
[----:B------:R-:W-:Y:S01]  /*0990*/  @P0 IMAD.WIDE.U32 R8, R23, 0x4, R8 ;  /* 0x0000000417080825 */ /* 0x000fe200078e0008 */
[----:B------:R-:W4:Y:S03]  /*09a0*/  @P0 LDG.E R14, desc[UR6][R14.64] ;  /* 0x000000060e0e0981 */ /* 0x000f26000c1e1900 */
[----:B------:R-:W-:-:S02]  /*09b0*/  @!P1 IMAD R7, R7, R5, R0 ;  /* 0x0000000507079224 */ /* 0x000fc400078e0200 */
[----:B--2---:R-:W-:Y:S01]  /*09c0*/  @!P1 IMAD.WIDE.U32 R10, R21, 0x4, R10 ;  /* 0x00000004150a9825 */ /* 0x004fe200078e000a */
[----:B------:R-:W5:Y:S03]  /*09d0*/  @P0 LDG.E R8, desc[UR6][R8.64] ;  /* 0x0000000608080981 */ /* 0x000f66000c1e1900 */
[----:B---3--:R-:W-:Y:S02]  /*09e0*/  @!P1 IMAD.WIDE.U32 R12, R7, 0x4, R12 ;  /* 0x00000004070c9825 */ /* 0x008fe400078e000c */
[----:B------:R-:W2:Y:S04]  /*09f0*/  @!P1 LDG.E R10, desc[UR6][R10.64] ;  /* 0x000000060a0a9981 */ /* 0x000ea8000c1e1900 */
[----:B------:R-:W2:Y:S01]  /*0a00*/  @!P1 LDG.E R12, desc[UR6][R12.64] ;  /* 0x000000060c0c9981 */ /* 0x000ea2000c1e1900 */
[----:B----4-:R-:W-:-:S04]  /*0a10*/  @P0 FFMA R4, R4, R14, R25 ;  /* 0x0000000e04040223 */ /* 0x010fc80000000019 */
[----:B-----5:R-:W-:-:S04]  /*0a20*/  @P0 FFMA R25, R17, R8, R4 ;  /* 0x0000000811190223 */ /* 0x020fc80000000004 */
[----:B--2---:R-:W-:-:S07]  /*0a30*/  @!P1 FFMA R25, R10, R12, R25 ;  /* 0x0000000c0a199223 */ /* 0x004fce0000000019 */
.L_x_0:
[----:B------:R-:W0:Y:S01]  /*0a40*/  LDC.64 R6, c[0x0][0x3a0] ;  /* 0x0000e800ff067b82 */ /* 0x000e220000000a00 */
[----:B------:R-:W-:Y:S01]  /*0a50*/  IMAD R3, R3, R5, R0 ;  /* 0x0000000503037224 */ /* 0x000fe200078e0200 */
[----:B------:R-:W1:Y:S03]  /*0a60*/  LDCU.64 UR8, c[0x0][0x3a8] ;  /* 0x00007500ff0877ac */ /* 0x000e660008000a00 */
[----:B0-----:R-:W-:-:S05]  /*0a70*/  IMAD.WIDE.U32 R2, R3, 0x4, R6 ;  /* 0x0000000403027825 */ /* 0x001fca00078e0006 */
[----:B------:R-:W1:Y:S02]  /*0a80*/  LDG.E R0, desc[UR6][R2.64] ;  /* 0x0000000602007981 */ /* 0x000e64000c1e1900 */
[----:B-1----:R-:W-:-:S04]  /*0a90*/  FMUL R0, R0, UR9 ;  /* 0x0000000900007c20 */ /* 0x002fc80008400000 */
[----:B------:R-:W-:-:S05]  /*0aa0*/  FFMA R25, R25, UR8, R0 ;  /* 0x0000000819197c23 */ /* 0x000fca0008000000 */
[----:B------:R-:W-:Y:S01]  /*0ab0*/  STG.E desc[UR6][R2.64], R25 ;  /* 0x0000001902007986 */ /* 0x000fe2000c101906 */
[----:B------:R-:W-:Y:S05]  /*0ac0*/  EXIT ;  /* 0x000000000000794d */ /* 0x000fea0003800000 */
.L_x_4:
[----:B------:R-:W-:-:S00]  /*0ad0*/  BRA `(.L_x_4) ;  /* 0xfffffffc00fc7947 */ /* 0x000fc0000383ffff */
[----:B------:R-:W-:-:S00]  /*0ae0*/  NOP ;  /* 0x0000000000007918 */ /* 0x000fc00000000000 */
        /* <DEDUP_REMOVED lines=9> */
.L_x_5:


//--------------------- .nv.shared.reserved.0     --------------------------
	.section	.nv.shared.reserved.0,"aw",@nobits
	.weak		__nv_reservedSMEM_offset_0_alias
	.size		__nv_reservedSMEM_offset_0_alias, 0, 64
	.other		__nv_reservedSMEM_offset_0_alias,@"STO_CUDA_RESERVED_SHARED STV_DEFAULT"
__nv_reservedSMEM_offset_0_alias:
	.zero		0
	.zero		64


//--------------------- .nv.constant0._Z11sgemm_naiveiiiPKfS0_Pfff --------------------------
	.section	.nv.constant0._Z11sgemm_naiveiiiPKfS0_Pfff,"a",@progbits
	.sectionflags	@""
	.align	4
.nv.constant0._Z11sgemm_naiveiiiPKfS0_Pfff:
	.zero		944


//--------------------- SYMBOLS --------------------------

	.type		.nv.reservedSmem.offset0,@object
	.size		.nv.reservedSmem.offset0,0x4
